	.headerflags	@"EF_CUDA_TEXMODE_UNIFIED EF_CUDA_64BIT_ADDRESS EF_CUDA_ACCELERATORS EF_CUDA_SM90 EF_CUDA_VIRTUAL_SM(EF_CUDA_SM90)"
	.elftype	@"ET_EXEC"


//--------------------- .nv.info                  --------------------------
	.section	.nv.info,"",@"SHT_CUDA_INFO"
	.align	4


	//----- nvinfo : EIATTR_REGCOUNT
	.align		4
        /*0000*/ 	.byte	0x04, 0x2f
        /*0002*/ 	.short	(.L_1 - .L_0)
	.align		4
.L_0:
        /*0004*/ 	.word	index@(triton_poi_fused_convolution_leaky_relu_reflection_pad2d_10)
        /*0008*/ 	.word	0x00000020


	//----- nvinfo : EIATTR_MIN_STACK_SIZE
	.align		4
.L_1:
        /*000c*/ 	.byte	0x04, 0x12
        /*000e*/ 	.short	(.L_3 - .L_2)
	.align		4
.L_2:
        /*0010*/ 	.word	index@(triton_poi_fused_convolution_leaky_relu_reflection_pad2d_10)
        /*0014*/ 	.word	0x00000000


	//----- nvinfo : EIATTR_FRAME_SIZE
	.align		4
.L_3:
        /*0018*/ 	.byte	0x04, 0x11
        /*001a*/ 	.short	(.L_5 - .L_4)
	.align		4
.L_4:
        /*001c*/ 	.word	index@(triton_poi_fused_convolution_leaky_relu_reflection_pad2d_10)
        /*0020*/ 	.word	0x00000000


	//----- nvinfo : EIATTR_MIN_STACK_SIZE
	.align		4
.L_5:
        /*0024*/ 	.byte	0x04, 0x12
        /*0026*/ 	.short	(.L_7 - .L_6)
	.align		4
.L_6:
        /*0028*/ 	.word	index@(triton_poi_fused_convolution_leaky_relu_reflection_pad2d_10)
        /*002c*/ 	.word	0x00000000
.L_7:


//--------------------- .nv.info.triton_poi_fused_convolution_leaky_relu_reflection_pad2d_10 --------------------------
	.section	.nv.info.triton_poi_fused_convolution_leaky_relu_reflection_pad2d_10,"",@"SHT_CUDA_INFO"
	.sectionflags	@""
	.align	4


	//----- nvinfo : EIATTR_CUDA_API_VERSION
	.align		4
        /*0000*/ 	.byte	0x04, 0x37
        /*0002*/ 	.short	(.L_9 - .L_8)
.L_8:
        /*0004*/ 	.word	0x0000007c


	//----- nvinfo : EIATTR_KPARAM_INFO
	.align		4
.L_9:
        /*0008*/ 	.byte	0x04, 0x17
        /*000a*/ 	.short	(.L_11 - .L_10)
.L_10:
        /*000c*/ 	.word	0x00000000
        /*0010*/ 	.short	0x0004
        /*0012*/ 	.short	0x0020
        /*0014*/ 	.byte	0x00, 0xf0, 0x11, 0x00


	//----- nvinfo : EIATTR_KPARAM_INFO
	.align		4
.L_11:
        /*0018*/ 	.byte	0x04, 0x17
        /*001a*/ 	.short	(.L_13 - .L_12)
.L_12:
        /*001c*/ 	.word	0x00000000
        /*0020*/ 	.short	0x0003
        /*0022*/ 	.short	0x0018
        /*0024*/ 	.byte	0x00, 0xf4, 0x21, 0x00


	//----- nvinfo : EIATTR_KPARAM_INFO
	.align		4
.L_13:
        /*0028*/ 	.byte	0x04, 0x17
        /*002a*/ 	.short	(.L_15 - .L_14)
.L_14:
        /*002c*/ 	.word	0x00000000
        /*0030*/ 	.short	0x0002
        /*0032*/ 	.short	0x0010
        /*0034*/ 	.byte	0x00, 0xf4, 0x21, 0x00


	//----- nvinfo : EIATTR_KPARAM_INFO
	.align		4
.L_15:
        /*0038*/ 	.byte	0x04, 0x17
        /*003a*/ 	.short	(.L_17 - .L_16)
.L_16:
        /*003c*/ 	.word	0x00000000
        /*0040*/ 	.short	0x0001
        /*0042*/ 	.short	0x0008
        /*0044*/ 	.byte	0x00, 0xf4, 0x21, 0x00


	//----- nvinfo : EIATTR_KPARAM_INFO
	.align		4
.L_17:
        /*0048*/ 	.byte	0x04, 0x17
        /*004a*/ 	.short	(.L_19 - .L_18)
.L_18:
        /*004c*/ 	.word	0x00000000
        /*0050*/ 	.short	0x0000
        /*0052*/ 	.short	0x0000
        /*0054*/ 	.byte	0x00, 0xf4, 0x21, 0x00


	//----- nvinfo : EIATTR_SPARSE_MMA_MASK
	.align		4
.L_19:
        /*0058*/ 	.byte	0x03, 0x50
        /*005a*/ 	.short	0x0000


	//----- nvinfo : EIATTR_MAXREG_COUNT
	.align		4
        /*005c*/ 	.byte	0x03, 0x1b
        /*005e*/ 	.short	0x00ff


	//----- nvinfo : EIATTR_EXIT_INSTR_OFFSETS
	.align		4
        /*0060*/ 	.byte	0x04, 0x1c
        /*0062*/ 	.short	(.L_21 - .L_20)


	//   ....[0]....
.L_20:
        /*0064*/ 	.word	0x00000c40


	//   ....[1]....
        /*0068*/ 	.word	0x00000c60


	//----- nvinfo : EIATTR_REQNTID
	.align		4
.L_21:
        /*006c*/ 	.byte	0x04, 0x10
        /*006e*/ 	.short	(.L_23 - .L_22)
.L_22:
        /*0070*/ 	.word	0x00000080
        /*0074*/ 	.word	0x00000001
        /*0078*/ 	.word	0x00000001


	//----- nvinfo : EIATTR_CBANK_PARAM_SIZE
	.align		4
.L_23:
        /*007c*/ 	.byte	0x03, 0x19
        /*007e*/ 	.short	0x0024


	//----- nvinfo : EIATTR_PARAM_CBANK
	.align		4
        /*0080*/ 	.byte	0x04, 0x0a
        /*0082*/ 	.short	(.L_25 - .L_24)
	.align		4
.L_24:
        /*0084*/ 	.word	index@(.nv.constant0.triton_poi_fused_convolution_leaky_relu_reflection_pad2d_10)
        /*0088*/ 	.short	0x0210
        /*008a*/ 	.short	0x0024


	//----- nvinfo : EIATTR_SW_WAR
	.align		4
.L_25:
        /*008c*/ 	.byte	0x04, 0x36
        /*008e*/ 	.short	(.L_27 - .L_26)
.L_26:
        /*0090*/ 	.word	0x00000008
.L_27:


//--------------------- .nv.callgraph             --------------------------
	.section	.nv.callgraph,"",@"SHT_CUDA_CALLGRAPH"
	.align	4
	.sectionentsize	8
	.align		4
        /*0000*/ 	.word	0x00000000
	.align		4
        /*0004*/ 	.word	0xffffffff
	.align		4
        /*0008*/ 	.word	0x00000000
	.align		4
        /*000c*/ 	.word	0xfffffffe
	.align		4
        /*0010*/ 	.word	0x00000000
	.align		4
        /*0014*/ 	.word	0xfffffffd
	.align		4
        /*0018*/ 	.word	0x00000000
	.align		4
        /*001c*/ 	.word	0xfffffffc


//--------------------- .text.triton_poi_fused_convolution_leaky_relu_reflection_pad2d_10 --------------------------
	.section	.text.triton_poi_fused_convolution_leaky_relu_reflection_pad2d_10,"ax",@progbits
	.align	128
        .global         triton_poi_fused_convolution_leaky_relu_reflection_pad2d_10
        .type           triton_poi_fused_convolution_leaky_relu_reflection_pad2d_10,@function
        .size           triton_poi_fused_convolution_leaky_relu_reflection_pad2d_10,(.L_x_1 - triton_poi_fused_convolution_leaky_relu_reflection_pad2d_10)
        .other          triton_poi_fused_convolution_leaky_relu_reflection_pad2d_10,@"STO_CUDA_ENTRY STV_DEFAULT"
triton_poi_fused_convolution_leaky_relu_reflection_pad2d_10:
.text.triton_poi_fused_convolution_leaky_relu_reflection_pad2d_10:
[----:B------:R-:W0:Y:S01]  /*0000*/  LDC R1, c[0x0][0x28] ;  /* 0x00000a00ff017b82 */ /* 0x000e220000000800 */
[----:B------:R-:W1:Y:S01]  /*0010*/  S2R R0, SR_TID.X ;  /* 0x0000000000007919 */ /* 0x000e620000002100 */
[----:B------:R-:W-:Y:S01]  /*0020*/  ULDC.64 UR6, c[0x0][0x210] ;  /* 0x0000840000067ab9 */ /* 0x000fe20000000a00 */
[----:B------:R-:W-:Y:S01]  /*0030*/  ULDC.64 UR4, c[0x0][0x208] ;  /* 0x0000820000047ab9 */ /* 0x000fe20000000a00 */
[----:B------:R-:W-:Y:S01]  /*0040*/  PRMT R11, RZ, 0x7610, R11 ;  /* 0x00007610ff0b7816 */ /* 0x000fe2000000000b */
[----:B------:R-:W2:Y:S01]  /*0050*/  S2R R3, SR_CTAID.X ;  /* 0x0000000000037919 */ /* 0x000ea20000002500 */
[----:B-1----:R-:W-:Y:S01]  /*0060*/  IMAD.SHL.U32 R0, R0, 0x4, RZ ;  /* 0x0000000400007824 */ /* 0x002fe200078e00ff */
[----:B--2---:R-:W-:-:S04]  /*0070*/  SHF.R.S32.HI R17, RZ, 0x15, R3 ;  /* 0x00000015ff117819 */ /* 0x004fc80000011403 */
[----:B------:R-:W-:Y:S02]  /*0080*/  LOP3.LUT R0, R0, 0x1fc, RZ, 0xc0, !PT ;  /* 0x000001fc00007812 */ /* 0x000fe400078ec0ff */
[----:B------:R-:W-:-:S03]  /*0090*/  SGXT R17, R17, 0x1 ;  /* 0x000000011111781a */ /* 0x000fc60000000200 */
[----:B------:R-:W-:-:S04]  /*00a0*/  IMAD R0, R3, 0x400, R0 ;  /* 0x0000040003007824 */ /* 0x000fc800078e0200 */
[C---:B------:R-:W-:Y:S01]  /*00b0*/  IMAD.HI R3, R0.reuse, 0x3e0f83e1, RZ ;  /* 0x3e0f83e100037827 */ /* 0x040fe200078e02ff */
[----:B------:R-:W-:Y:S02]  /*00c0*/  LEA.HI R2, R17, R0, RZ, 0x6 ;  /* 0x0000000011027211 */ /* 0x000fe400078f30ff */
[----:B------:R-:W-:Y:S02]  /*00d0*/  ISETP.GE.AND P1, PT, R0, 0x110400, PT ;  /* 0x001104000000780c */ /* 0x000fe40003f26270 */
[----:B------:R-:W-:Y:S02]  /*00e0*/  SHF.R.U32.HI R4, RZ, 0x1f, R3 ;  /* 0x0000001fff047819 */ /* 0x000fe40000011603 */
[----:B------:R-:W-:Y:S02]  /*00f0*/  SHF.R.S32.HI R6, RZ, 0x6, R2 ;  /* 0x00000006ff067819 */ /* 0x000fe40000011402 */
[----:B------:R-:W-:Y:S02]  /*0100*/  LEA.HI.SX32 R5, R3, R4, 0x16 ;  /* 0x0000000403057211 */ /* 0x000fe400078fb2ff */
[----:B------:R-:W-:Y:S01]  /*0110*/  LOP3.LUT R13, R2, 0xffffffc0, RZ, 0xc0, !PT ;  /* 0xffffffc0020d7812 */ /* 0x000fe200078ec0ff */
[----:B------:R-:W-:-:S04]  /*0120*/  IMAD.HI R7, R6, 0x3e0f83e1, RZ ;  /* 0x3e0f83e106077827 */ /* 0x000fc800078e02ff */
[----:B------:R-:W-:Y:S01]  /*0130*/  IMAD.HI R3, R5, 0x3e0f83e1, RZ ;  /* 0x3e0f83e105037827 */ /* 0x000fe200078e02ff */
[----:B------:R-:W-:-:S03]  /*0140*/  SHF.R.U32.HI R8, RZ, 0x1f, R7 ;  /* 0x0000001fff087819 */ /* 0x000fc60000011607 */
[C---:B------:R-:W-:Y:S01]  /*0150*/  IMAD.IADD R13, R0.reuse, 0x1, -R13 ;  /* 0x00000001000d7824 */ /* 0x040fe200078e0a0d */
[----:B------:R-:W-:Y:S02]  /*0160*/  SHF.R.U32.HI R4, RZ, 0x1f, R3 ;  /* 0x0000001fff047819 */ /* 0x000fe40000011603 */
[----:B------:R-:W-:Y:S02]  /*0170*/  LEA.HI.SX32 R8, R7, R8, 0x1c ;  /* 0x0000000807087211 */ /* 0x000fe400078fe2ff */
[----:B------:R-:W-:Y:S01]  /*0180*/  LEA.HI.SX32 R4, R3, R4, 0x1c ;  /* 0x0000000403047211 */ /* 0x000fe200078fe2ff */
[----:B------:R-:W-:-:S04]  /*0190*/  IMAD.HI R3, R0, 0x3c2e1347, RZ ;  /* 0x3c2e134700037827 */ /* 0x000fc800078e02ff */
[----:B------:R-:W-:Y:S02]  /*01a0*/  IMAD R4, R4, 0x42, RZ ;  /* 0x0000004204047824 */ /* 0x000fe400078e02ff */
[----:B------:R-:W-:-:S03]  /*01b0*/  IMAD R8, R8, 0x42, RZ ;  /* 0x0000004208087824 */ /* 0x000fc600078e02ff */
[----:B------:R-:W-:Y:S02]  /*01c0*/  LOP3.LUT R10, RZ, R4, RZ, 0x33, !PT ;  /* 0x00000004ff0a7212 */ /* 0x000fe400078e33ff */
[----:B------:R-:W-:Y:S02]  /*01d0*/  SHF.R.U32.HI R4, RZ, 0x1f, R3 ;  /* 0x0000001fff047819 */ /* 0x000fe40000011603 */
[----:B------:R-:W-:Y:S01]  /*01e0*/  LOP3.LUT R7, RZ, R8, RZ, 0x33, !PT ;  /* 0x00000008ff077212 */ /* 0x000fe200078e33ff */
[----:B------:R-:W-:Y:S01]  /*01f0*/  IMAD.IADD R10, R5, 0x1, R10 ;  /* 0x00000001050a7824 */ /* 0x000fe200078e020a */
[----:B------:R-:W-:Y:S01]  /*0200*/  LEA.HI R3, R3, R4, RZ, 0x10 ;  /* 0x0000000403037211 */ /* 0x000fe200078f80ff */
[----:B------:R-:W-:Y:S02]  /*0210*/  VIADD R4, R0, 0x1 ;  /* 0x0000000100047836 */ /* 0x000fe40000000000 */
[----:B------:R-:W-:Y:S01]  /*0220*/  IMAD.IADD R7, R6, 0x1, R7 ;  /* 0x0000000106077824 */ /* 0x000fe200078e0207 */
[----:B------:R-:W-:-:S02]  /*0230*/  IABS R6, R10 ;  /* 0x0000000a00067213 */ /* 0x000fc40000000000 */
[----:B------:R-:W-:Y:S02]  /*0240*/  LEA.HI R2, R17, R4, RZ, 0x6 ;  /* 0x0000000411027211 */ /* 0x000fe400078f30ff */
[----:B------:R-:W-:Y:S01]  /*0250*/  IABS R7, R7 ;  /* 0x0000000700077213 */ /* 0x000fe20000000000 */
[----:B------:R-:W-:Y:S01]  /*0260*/  VIADD R6, R6, 0xffffffc1 ;  /* 0xffffffc106067836 */ /* 0x000fe20000000000 */
[----:B------:R-:W-:Y:S02]  /*0270*/  LOP3.LUT R5, R2, 0xffffffc0, RZ, 0xc0, !PT ;  /* 0xffffffc002057812 */ /* 0x000fe400078ec0ff */
[----:B------:R-:W-:Y:S01]  /*0280*/  LEA R2, R3, 0x3ffc0, 0x12 ;  /* 0x0003ffc003027811 */ /* 0x000fe200078e90ff */
[----:B------:R-:W-:Y:S01]  /*0290*/  VIADD R3, R7, 0xffffffc1 ;  /* 0xffffffc107037836 */ /* 0x000fe20000000000 */
[----:B------:R-:W-:Y:S01]  /*02a0*/  IABS R12, R6 ;  /* 0x00000006000c7213 */ /* 0x000fe20000000000 */
[----:B------:R-:W-:Y:S01]  /*02b0*/  IMAD.IADD R5, R4, 0x1, -R5 ;  /* 0x0000000104057824 */ /* 0x000fe200078e0a05 */
[----:B------:R-:W-:Y:S01]  /*02c0*/  PRMT R10, RZ, 0x7610, R10 ;  /* 0x00007610ff0a7816 */ /* 0x000fe2000000000a */
[----:B------:R-:W-:Y:S01]  /*02d0*/  VIADD R4, R0, 0x2 ;  /* 0x0000000200047836 */ /* 0x000fe20000000000 */
[----:B------:R-:W-:Y:S01]  /*02e0*/  IABS R28, R3 ;  /* 0x00000003001c7213 */ /* 0x000fe20000000000 */
[----:B------:R-:W-:-:S02]  /*02f0*/  IMAD.IADD R7, R13, 0x1, R2 ;  /* 0x000000010d077824 */ /* 0x000fc400078e0202 */
[----:B------:R-:W-:Y:S01]  /*0300*/  IMAD.IADD R9, R5, 0x1, R2 ;  /* 0x0000000105097824 */ /* 0x000fe200078e0202 */
[----:B------:R-:W-:Y:S01]  /*0310*/  LEA.HI R3, R17, R4, RZ, 0x6 ;  /* 0x0000000411037211 */ /* 0x000fe200078f30ff */
[C---:B------:R-:W-:Y:S02]  /*0320*/  IMAD R7, R12.reuse, -0x1000, R7 ;  /* 0xfffff0000c077824 */ /* 0x040fe400078e0207 */
[----:B------:R-:W-:Y:S01]  /*0330*/  IMAD R9, R12, -0x1000, R9 ;  /* 0xfffff0000c097824 */ /* 0x000fe200078e0209 */
[----:B------:R-:W-:Y:S01]  /*0340*/  LOP3.LUT R3, R3, 0xffffffc0, RZ, 0xc0, !PT ;  /* 0xffffffc003037812 */ /* 0x000fe200078ec0ff */
[C---:B------:R-:W-:Y:S02]  /*0350*/  IMAD R6, R28.reuse, -0x40, R7 ;  /* 0xffffffc01c067824 */ /* 0x040fe400078e0207 */
[----:B------:R-:W-:Y:S02]  /*0360*/  IMAD R7, R28, -0x40, R9 ;  /* 0xffffffc01c077824 */ /* 0x000fe400078e0209 */
[----:B------:R-:W-:Y:S01]  /*0370*/  IMAD.IADD R3, R4, 0x1, -R3 ;  /* 0x0000000104037824 */ /* 0x000fe200078e0a03 */
[----:B------:R-:W-:-:S02]  /*0380*/  IADD3 R14, P0, R6, UR6, RZ ;  /* 0x00000006060e7c10 */ /* 0x000fc4000ff1e0ff */
[----:B------:R-:W-:Y:S01]  /*0390*/  IADD3 R18, P2, R7, UR6, RZ ;  /* 0x0000000607127c10 */ /* 0x000fe2000ff5e0ff */
[----:B------:R-:W-:Y:S01]  /*03a0*/  IMAD.IADD R9, R3, 0x1, R2 ;  /* 0x0000000103097824 */ /* 0x000fe200078e0202 */
[----:B------:R-:W-:Y:S02]  /*03b0*/  LEA.HI.X.SX32 R15, R6, UR7, 0x1, P0 ;  /* 0x00000007060f7c11 */ /* 0x000fe400080f0eff */
[----:B------:R-:W-:Y:S01]  /*03c0*/  PRMT R4, RZ, 0x7610, R4 ;  /* 0x00007610ff047816 */ /* 0x000fe20000000004 */
[----:B------:R-:W-:Y:S01]  /*03d0*/  IMAD R9, R12, -0x1000, R9 ;  /* 0xfffff0000c097824 */ /* 0x000fe200078e0209 */
[----:B------:R-:W-:Y:S01]  /*03e0*/  LEA.HI.X.SX32 R19, R7, UR7, 0x1, P2 ;  /* 0x0000000707137c11 */ /* 0x000fe200090f0eff */
[----:B------:R1:W2:Y:S02]  /*03f0*/  @!P1 LDG.E.U8 R10, desc[UR4][R14.64] ;  /* 0x000000040e0a9981 */ /* 0x0002a4000c1e1100 */
[----:B------:R-:W-:Y:S02]  /*0400*/  IMAD R21, R28, -0x40, R9 ;  /* 0xffffffc01c157824 */ /* 0x000fe400078e0209 */
[----:B------:R3:W4:Y:S03]  /*0410*/  @!P1 LDG.E.U8 R11, desc[UR4][R18.64] ;  /* 0x00000004120b9981 */ /* 0x000726000c1e1100 */
[----:B------:R-:W-:-:S04]  /*0420*/  IADD3 R8, P0, R21, UR6, RZ ;  /* 0x0000000615087c10 */ /* 0x000fc8000ff1e0ff */
[----:B------:R-:W-:-:S05]  /*0430*/  LEA.HI.X.SX32 R9, R21, UR7, 0x1, P0 ;  /* 0x0000000715097c11 */ /* 0x000fca00080f0eff */
[----:B------:R5:W4:Y:S01]  /*0440*/  @!P1 LDG.E.U8 R4, desc[UR4][R8.64] ;  /* 0x0000000408049981 */ /* 0x000b22000c1e1100 */
[----:B------:R-:W-:Y:S01]  /*0450*/  VIADD R16, R0, 0x200 ;  /* 0x0000020000107836 */ /* 0x000fe20000000000 */
[----:B------:R-:W-:-:S03]  /*0460*/  PRMT R22, RZ, 0x7610, R22 ;  /* 0x00007610ff167816 */ /* 0x000fc60000000016 */
[C---:B------:R-:W-:Y:S01]  /*0470*/  IMAD.HI R20, R16.reuse, 0x3e0f83e1, RZ ;  /* 0x3e0f83e110147827 */ /* 0x040fe200078e02ff */
[----:B-1----:R-:W-:Y:S02]  /*0480*/  LEA.HI R14, R17, R16, RZ, 0x6 ;  /* 0x00000010110e7211 */ /* 0x002fe400078f30ff */
[----:B------:R-:W-:Y:S02]  /*0490*/  ISETP.GE.AND P0, PT, R16, 0x110400, PT ;  /* 0x001104001000780c */ /* 0x000fe40003f06270 */
[----:B------:R-:W-:Y:S02]  /*04a0*/  SHF.R.U32.HI R23, RZ, 0x1f, R20 ;  /* 0x0000001fff177819 */ /* 0x000fe40000011614 */
[----:B------:R-:W-:Y:S02]  /*04b0*/  SHF.R.S32.HI R14, RZ, 0x6, R14 ;  /* 0x00000006ff0e7819 */ /* 0x000fe4000001140e */
[----:B------:R-:W-:-:S03]  /*04c0*/  LEA.HI.SX32 R23, R20, R23, 0x16 ;  /* 0x0000001714177211 */ /* 0x000fc600078fb2ff */
[----:B---3--:R-:W-:-:S04]  /*04d0*/  IMAD.HI R19, R14, 0x3e0f83e1, RZ ;  /* 0x3e0f83e10e137827 */ /* 0x008fc800078e02ff */
[----:B------:R-:W-:Y:S01]  /*04e0*/  IMAD.HI R15, R23, 0x3e0f83e1, RZ ;  /* 0x3e0f83e1170f7827 */ /* 0x000fe200078e02ff */
[----:B-----5:R-:W-:-:S04]  /*04f0*/  SHF.R.U32.HI R8, RZ, 0x1f, R19 ;  /* 0x0000001fff087819 */ /* 0x020fc80000011613 */
[----:B------:R-:W-:Y:S02]  /*0500*/  SHF.R.U32.HI R18, RZ, 0x1f, R15 ;  /* 0x0000001fff127819 */ /* 0x000fe4000001160f */
[----:B------:R-:W-:Y:S02]  /*0510*/  LEA.HI.SX32 R19, R19, R8, 0x1c ;  /* 0x0000000813137211 */ /* 0x000fe400078fe2ff */
[----:B------:R-:W-:Y:S01]  /*0520*/  LEA.HI.SX32 R18, R15, R18, 0x1c ;  /* 0x000000120f127211 */ /* 0x000fe200078fe2ff */
[----:B------:R-:W-:Y:S01]  /*0530*/  IMAD.HI R15, R16, 0x3c2e1347, RZ ;  /* 0x3c2e1347100f7827 */ /* 0x000fe200078e02ff */
[----:B------:R-:W-:-:S03]  /*0540*/  IADD3 R8, R0, 0x3, RZ ;  /* 0x0000000300087810 */ /* 0x000fc60007ffe0ff */
[----:B------:R-:W-:Y:S01]  /*0550*/  IMAD R18, R18, 0x42, RZ ;  /* 0x0000004212127824 */ /* 0x000fe200078e02ff */
[----:B------:R-:W-:Y:S01]  /*0560*/  LEA.HI R17, R17, R8, RZ, 0x6 ;  /* 0x0000000811117211 */ /* 0x000fe200078f30ff */
[----:B------:R-:W-:-:S03]  /*0570*/  IMAD R19, R19, 0x42, RZ ;  /* 0x0000004213137824 */ /* 0x000fc600078e02ff */
[----:B------:R-:W-:Y:S02]  /*0580*/  LOP3.LUT R18, RZ, R18, RZ, 0x33, !PT ;  /* 0x00000012ff127212 */ /* 0x000fe400078e33ff */
[----:B------:R-:W-:Y:S02]  /*0590*/  LOP3.LUT R19, RZ, R19, RZ, 0x33, !PT ;  /* 0x00000013ff137212 */ /* 0x000fe400078e33ff */
[----:B------:R-:W-:Y:S01]  /*05a0*/  LOP3.LUT R9, R17, 0xffffffc0, RZ, 0xc0, !PT ;  /* 0xffffffc011097812 */ /* 0x000fe200078ec0ff */
[----:B------:R-:W-:Y:S01]  /*05b0*/  IMAD.IADD R18, R23, 0x1, R18 ;  /* 0x0000000117127824 */ /* 0x000fe200078e0212 */
[----:B------:R-:W-:Y:S01]  /*05c0*/  PRMT R23, RZ, 0x7610, R23 ;  /* 0x00007610ff177816 */ /* 0x000fe20000000017 */
[----:B------:R-:W-:Y:S01]  /*05d0*/  IMAD.IADD R19, R14, 0x1, R19 ;  /* 0x000000010e137824 */ /* 0x000fe200078e0213 */
[----:B------:R-:W-:Y:S01]  /*05e0*/  SHF.R.U32.HI R14, RZ, 0x1f, R15 ;  /* 0x0000001fff0e7819 */ /* 0x000fe2000001160f */
[----:B------:R-:W-:Y:S01]  /*05f0*/  IMAD.IADD R9, R8, 0x1, -R9 ;  /* 0x0000000108097824 */ /* 0x000fe200078e0a09 */
[----:B------:R-:W-:-:S02]  /*0600*/  IABS R17, R18 ;  /* 0x0000001200117213 */ /* 0x000fc40000000000 */
[----:B------:R-:W-:Y:S02]  /*0610*/  IABS R19, R19 ;  /* 0x0000001300137213 */ /* 0x000fe40000000000 */
[----:B------:R-:W-:Y:S01]  /*0620*/  LEA.HI R8, R15, R14, RZ, 0x10 ;  /* 0x0000000e0f087211 */ /* 0x000fe200078f80ff */
[----:B------:R-:W-:Y:S02]  /*0630*/  IMAD.IADD R15, R9, 0x1, R2 ;  /* 0x00000001090f7824 */ /* 0x000fe400078e0202 */
[----:B------:R-:W-:Y:S01]  /*0640*/  IMAD.MOV.U32 R14, RZ, RZ, R19 ;  /* 0x000000ffff0e7224 */ /* 0x000fe200078e0013 */
[----:B------:R-:W-:Y:S01]  /*0650*/  LEA R8, R8, 0x3ffc0, 0x12 ;  /* 0x0003ffc008087811 */ /* 0x000fe200078e90ff */
[----:B------:R-:W-:Y:S01]  /*0660*/  VIADD R2, R17, 0xffffffc1 ;  /* 0xffffffc111027836 */ /* 0x000fe20000000000 */
[----:B------:R-:W1:Y:S01]  /*0670*/  LDC.64 R18, c[0x0][0x218] ;  /* 0x00008600ff127b82 */ /* 0x000e620000000a00 */
[----:B------:R-:W-:Y:S02]  /*0680*/  VIADD R14, R14, 0xffffffc1 ;  /* 0xffffffc10e0e7836 */ /* 0x000fe40000000000 */
[----:B------:R-:W-:Y:S01]  /*0690*/  IMAD R15, R12, -0x1000, R15 ;  /* 0xfffff0000c0f7824 */ /* 0x000fe200078e020f */
[----:B------:R-:W-:Y:S01]  /*06a0*/  IABS R26, R2 ;  /* 0x00000002001a7213 */ /* 0x000fe20000000000 */
[----:B------:R-:W-:Y:S01]  /*06b0*/  IMAD.IADD R17, R13, 0x1, R8 ;  /* 0x000000010d117824 */ /* 0x000fe200078e0208 */
[----:B------:R-:W-:Y:S01]  /*06c0*/  IABS R27, R14 ;  /* 0x0000000e001b7213 */ /* 0x000fe20000000000 */
[----:B------:R-:W-:Y:S01]  /*06d0*/  IMAD R28, R28, -0x40, R15 ;  /* 0xffffffc01c1c7824 */ /* 0x000fe200078e020f */
[----:B------:R-:W-:Y:S01]  /*06e0*/  IADD3 R15, R5, R8, RZ ;  /* 0x00000008050f7210 */ /* 0x000fe20007ffe0ff */
[----:B------:R-:W-:-:S02]  /*06f0*/  IMAD R2, R26, -0x1000, R17 ;  /* 0xfffff0001a027824 */ /* 0x000fc400078e0211 */
[----:B------:R-:W-:Y:S01]  /*0700*/  IMAD.IADD R3, R3, 0x1, R8 ;  /* 0x0000000103037824 */ /* 0x000fe200078e0208 */
[----:B------:R-:W-:Y:S01]  /*0710*/  IADD3 R24, P2, R28, UR6, RZ ;  /* 0x000000061c187c10 */ /* 0x000fe2000ff5e0ff */
[C---:B------:R-:W-:Y:S02]  /*0720*/  IMAD R5, R27.reuse, -0x40, R2 ;  /* 0xffffffc01b057824 */ /* 0x040fe400078e0202 */
[----:B------:R-:W-:Y:S01]  /*0730*/  IMAD R2, R26, -0x1000, R15 ;  /* 0xfffff0001a027824 */ /* 0x000fe200078e020f */
[----:B------:R-:W-:Y:S02]  /*0740*/  LEA.HI.X.SX32 R25, R28, UR7, 0x1, P2 ;  /* 0x000000071c197c11 */ /* 0x000fe400090f0eff */
[----:B------:R-:W-:Y:S01]  /*0750*/  IADD3 R14, P2, R5, UR6, RZ ;  /* 0x00000006050e7c10 */ /* 0x000fe2000ff5e0ff */
[----:B------:R-:W-:Y:S02]  /*0760*/  IMAD R29, R27, -0x40, R2 ;  /* 0xffffffc01b1d7824 */ /* 0x000fe400078e0202 */
[----:B------:R-:W-:Y:S01]  /*0770*/  IMAD R12, R26, -0x1000, R3 ;  /* 0xfffff0001a0c7824 */ /* 0x000fe200078e0203 */
[----:B------:R-:W-:Y:S01]  /*0780*/  LEA.HI.X.SX32 R15, R5, UR7, 0x1, P2 ;  /* 0x00000007050f7c11 */ /* 0x000fe200090f0eff */
[----:B------:R3:W5:Y:S01]  /*0790*/  @!P1 LDG.E.U8 R22, desc[UR4][R24.64] ;  /* 0x0000000418169981 */ /* 0x000762000c1e1100 */
[----:B------:R-:W-:-:S02]  /*07a0*/  IADD3 R2, P2, R29, UR6, RZ ;  /* 0x000000061d027c10 */ /* 0x000fc4000ff5e0ff */
[----:B------:R-:W-:Y:S01]  /*07b0*/  PRMT R17, RZ, 0x7610, R17 ;  /* 0x00007610ff117816 */ /* 0x000fe20000000011 */
[----:B------:R-:W-:Y:S01]  /*07c0*/  IMAD R12, R27, -0x40, R12 ;  /* 0xffffffc01b0c7824 */ /* 0x000fe200078e020c */
[----:B------:R-:W-:Y:S01]  /*07d0*/  LEA.HI.X.SX32 R3, R29, UR7, 0x1, P2 ;  /* 0x000000071d037c11 */ /* 0x000fe200090f0eff */
[----:B------:R1:W5:Y:S04]  /*07e0*/  @!P0 LDG.E.U8 R23, desc[UR4][R14.64] ;  /* 0x000000040e178981 */ /* 0x000368000c1e1100 */
[----:B------:R1:W5:Y:S01]  /*07f0*/  @!P0 LDG.E.U8 R17, desc[UR4][R2.64] ;  /* 0x0000000402118981 */ /* 0x000362000c1e1100 */
[----:B---3--:R-:W-:Y:S01]  /*0800*/  CS2R R24, SRZ ;  /* 0x0000000000187805 */ /* 0x008fe2000001ff00 */
[----:B-1----:R-:W-:Y:S01]  /*0810*/  IMAD.WIDE R14, R6, 0x4, R18 ;  /* 0x00000004060e7825 */ /* 0x002fe200078e0212 */
[----:B------:R-:W-:-:S02]  /*0820*/  PRMT R6, RZ, 0x7610, R6 ;  /* 0x00007610ff067816 */ /* 0x000fc40000000006 */
[----:B0-----:R-:W-:Y:S02]  /*0830*/  IADD3 R2, P2, R12, UR6, RZ ;  /* 0x000000060c027c10 */ /* 0x001fe4000ff5e0ff */
[----:B------:R0:W3:Y:S02]  /*0840*/  @!P1 LDG.E R25, desc[UR4][R14.64] ;  /* 0x000000040e199981 */ /* 0x0000e4000c1e1900 */
[----:B------:R-:W-:-:S05]  /*0850*/  LEA.HI.X.SX32 R3, R12, UR7, 0x1, P2 ;  /* 0x000000070c037c11 */ /* 0x000fca00090f0eff */
[----:B------:R1:W3:Y:S01]  /*0860*/  @!P0 LDG.E.U8 R6, desc[UR4][R2.64] ;  /* 0x0000000402068981 */ /* 0x0002e2000c1e1100 */
[----:B0-----:R-:W-:-:S04]  /*0870*/  IMAD.WIDE R14, R7, 0x4, R18 ;  /* 0x00000004070e7825 */ /* 0x001fc800078e0212 */
[----:B-1----:R-:W-:Y:S01]  /*0880*/  IMAD.IADD R3, R9, 0x1, R8 ;  /* 0x0000000109037824 */ /* 0x002fe200078e0208 */
[----:B------:R0:W3:Y:S01]  /*0890*/  @!P1 LDG.E R24, desc[UR4][R14.64] ;  /* 0x000000040e189981 */ /* 0x0000e2000c1e1900 */
[----:B------:R-:W1:Y:S01]  /*08a0*/  LDC.64 R8, c[0x0][0x220] ;  /* 0x00008800ff087b82 */ /* 0x000e620000000a00 */
[----:B------:R-:W-:Y:S02]  /*08b0*/  IMAD.MOV.U32 R16, RZ, RZ, RZ ;  /* 0x000000ffff107224 */ /* 0x000fe400078e00ff */
[----:B------:R-:W-:Y:S02]  /*08c0*/  IMAD.MOV.U32 R7, RZ, RZ, RZ ;  /* 0x000000ffff077224 */ /* 0x000fe400078e00ff */
[----:B------:R-:W-:-:S04]  /*08d0*/  IMAD.WIDE R20, R21, 0x4, R18 ;  /* 0x0000000415147825 */ /* 0x000fc800078e0212 */
[----:B0-----:R-:W-:Y:S01]  /*08e0*/  IMAD.WIDE R14, R28, 0x4, R18 ;  /* 0x000000041c0e7825 */ /* 0x001fe200078e0212 */
[----:B------:R0:W3:Y:S04]  /*08f0*/  @!P1 LDG.E R7, desc[UR4][R20.64] ;  /* 0x0000000414079981 */ /* 0x0000e8000c1e1900 */
[----:B------:R0:W3:Y:S01]  /*0900*/  @!P1 LDG.E R16, desc[UR4][R14.64] ;  /* 0x000000040e109981 */ /* 0x0000e2000c1e1900 */
[----:B------:R-:W-:Y:S01]  /*0910*/  IMAD R26, R26, -0x1000, R3 ;  /* 0xfffff0001a1a7824 */ /* 0x000fe200078e0203 */
[----:B------:R-:W-:Y:S01]  /*0920*/  CS2R R2, SRZ ;  /* 0x0000000000027805 */ /* 0x000fe2000001ff00 */
[----:B0-----:R-:W-:-:S04]  /*0930*/  IMAD.WIDE R20, R29, 0x4, R18 ;  /* 0x000000041d147825 */ /* 0x001fc800078e0212 */
[--C-:B------:R-:W-:Y:S01]  /*0940*/  IMAD.WIDE R14, R5, 0x4, R18.reuse ;  /* 0x00000004050e7825 */ /* 0x100fe200078e0212 */
[----:B------:R-:W3:Y:S03]  /*0950*/  @!P0 LDG.E R2, desc[UR4][R20.64] ;  /* 0x0000000414028981 */ /* 0x000ee6000c1e1900 */
[----:B------:R-:W-:Y:S01]  /*0960*/  IMAD.MOV.U32 R5, RZ, RZ, RZ ;  /* 0x000000ffff057224 */ /* 0x000fe200078e00ff */
[----:B------:R0:W3:Y:S01]  /*0970*/  @!P0 LDG.E R3, desc[UR4][R14.64] ;  /* 0x000000040e038981 */ /* 0x0000e2000c1e1900 */
[----:B------:R-:W-:-:S04]  /*0980*/  IMAD.WIDE R28, R12, 0x4, R18 ;  /* 0x000000040c1c7825 */ /* 0x000fc800078e0212 */
[----:B------:R-:W-:Y:S01]  /*0990*/  IMAD R27, R27, -0x40, R26 ;  /* 0xffffffc01b1b7824 */ /* 0x000fe200078e021a */
[----:B------:R1:W3:Y:S01]  /*09a0*/  @!P0 LDG.E R5, desc[UR4][R28.64] ;  /* 0x000000041c058981 */ /* 0x0002e2000c1e1900 */
[----:B0-----:R-:W-:-:S03]  /*09b0*/  CS2R R14, SRZ ;  /* 0x00000000000e7805 */ /* 0x001fc6000001ff00 */
[----:B------:R-:W-:Y:S01]  /*09c0*/  IADD3 R20, P4, R27, UR6, RZ ;  /* 0x000000061b147c10 */ /* 0x000fe2000ff9e0ff */
[----:B-1----:R-:W-:Y:S01]  /*09d0*/  IMAD.WIDE R28, R13, 0x4, R8 ;  /* 0x000000040d1c7825 */ /* 0x002fe200078e0208 */
[----:B------:R-:W-:Y:S02]  /*09e0*/  CS2R R12, SRZ ;  /* 0x00000000000c7805 */ /* 0x000fe4000001ff00 */
[----:B------:R-:W-:-:S04]  /*09f0*/  LEA.HI.X.SX32 R21, R27, UR7, 0x1, P4 ;  /* 0x000000071b157c11 */ /* 0x000fc8000a0f0eff */
[----:B------:R-:W3:Y:S01]  /*0a00*/  @!P1 LDG.E.EL.128 R12, desc[UR4][R28.64] ;  /* 0x000000041c0c9981 */ /* 0x000ee2000c2e1d00 */
[----:B------:R-:W-:Y:S01]  /*0a10*/  CS2R R8, SRZ ;  /* 0x0000000000087805 */ /* 0x000fe2000001ff00 */
[----:B------:R-:W-:Y:S02]  /*0a20*/  IMAD.MOV.U32 R26, RZ, RZ, RZ ;  /* 0x000000ffff1a7224 */ /* 0x000fe400078e00ff */
[----:B------:R-:W-:-:S05]  /*0a30*/  IMAD.WIDE R18, R27, 0x4, R18 ;  /* 0x000000041b127825 */ /* 0x000fca00078e0212 */
[----:B------:R0:W3:Y:S02]  /*0a40*/  @!P0 LDG.E R26, desc[UR4][R18.64] ;  /* 0x00000004121a8981 */ /* 0x0000e4000c1e1900 */
[----:B0-----:R-:W0:Y:S01]  /*0a50*/  LDC.64 R18, c[0x0][0x228] ;  /* 0x00008a00ff127b82 */ /* 0x001e220000000a00 */
[----:B--2---:R-:W-:Y:S02]  /*0a60*/  LOP3.LUT P6, RZ, R10, 0xff, RZ, 0xc0, !PT ;  /* 0x000000ff0aff7812 */ /* 0x004fe400078cc0ff */
[----:B----4-:R-:W-:Y:S02]  /*0a70*/  LOP3.LUT P2, RZ, R11, 0xff, RZ, 0xc0, !PT ;  /* 0x000000ff0bff7812 */ /* 0x010fe4000784c0ff */
[----:B------:R-:W-:-:S06]  /*0a80*/  CS2R R10, SRZ ;  /* 0x00000000000a7805 */ /* 0x000fcc000001ff00 */
[----:B------:R-:W2:Y:S01]  /*0a90*/  @!P0 LDG.E.EL.128 R8, desc[UR4][R28.64] ;  /* 0x000000041c088981 */ /* 0x000ea2000c2e1d00 */
[----:B------:R-:W-:Y:S02]  /*0aa0*/  LOP3.LUT P3, RZ, R4, 0xff, RZ, 0xc0, !PT ;  /* 0x000000ff04ff7812 */ /* 0x000fe4000786c0ff */
[----:B------:R-:W-:-:S06]  /*0ab0*/  PRMT R4, RZ, 0x7610, R4 ;  /* 0x00007610ff047816 */ /* 0x000fcc0000000004 */
[----:B------:R-:W4:Y:S01]  /*0ac0*/  @!P0 LDG.E.U8 R4, desc[UR4][R20.64] ;  /* 0x0000000414048981 */ /* 0x000f22000c1e1100 */
[----:B0-----:R-:W-:Y:S01]  /*0ad0*/  IMAD.WIDE R18, R0, 0x4, R18 ;  /* 0x0000000400127825 */ /* 0x001fe200078e0212 */
[----:B-----5:R-:W-:Y:S02]  /*0ae0*/  LOP3.LUT P4, RZ, R22, 0xff, RZ, 0xc0, !PT ;  /* 0x000000ff16ff7812 */ /* 0x020fe4000788c0ff */
[----:B------:R-:W-:Y:S01]  /*0af0*/  LOP3.LUT P5, RZ, R23, 0xff, RZ, 0xc0, !PT ;  /* 0x000000ff17ff7812 */ /* 0x000fe200078ac0ff */
[----:B---3--:R-:W-:Y:S01]  /*0b00*/  FADD R12, R12, R25 ;  /* 0x000000190c0c7221 */ /* 0x008fe20000000000 */
[----:B------:R-:W-:Y:S01]  /*0b10*/  FADD R13, R13, R24 ;  /* 0x000000180d0d7221 */ /* 0x000fe20000000000 */
[----:B------:R-:W-:Y:S02]  /*0b20*/  FADD R14, R14, R7 ;  /* 0x000000070e0e7221 */ /* 0x000fe40000000000 */
[----:B------:R-:W-:Y:S01]  /*0b30*/  @!P6 FMUL R12, R12, 0.20000000298023223877 ;  /* 0x3e4ccccd0c0ce820 */ /* 0x000fe20000400000 */
[----:B------:R-:W-:Y:S01]  /*0b40*/  @!P2 FMUL R13, R13, 0.20000000298023223877 ;  /* 0x3e4ccccd0d0da820 */ /* 0x000fe20000400000 */
[----:B------:R-:W-:Y:S01]  /*0b50*/  @!P3 FMUL R14, R14, 0.20000000298023223877 ;  /* 0x3e4ccccd0e0eb820 */ /* 0x000fe20000400000 */
[----:B------:R-:W-:Y:S01]  /*0b60*/  LOP3.LUT P6, RZ, R17, 0xff, RZ, 0xc0, !PT ;  /* 0x000000ff11ff7812 */ /* 0x000fe200078cc0ff */
[----:B------:R-:W-:Y:S01]  /*0b70*/  FADD R15, R15, R16 ;  /* 0x000000100f0f7221 */ /* 0x000fe20000000000 */
[----:B------:R-:W-:-:S03]  /*0b80*/  LOP3.LUT P2, RZ, R6, 0xff, RZ, 0xc0, !PT ;  /* 0x000000ff06ff7812 */ /* 0x000fc6000784c0ff */
[----:B------:R-:W-:-:S05]  /*0b90*/  @!P4 FMUL R15, R15, 0.20000000298023223877 ;  /* 0x3e4ccccd0f0fc820 */ /* 0x000fca0000400000 */
[----:B------:R0:W-:Y:S01]  /*0ba0*/  @!P1 STG.E.128 desc[UR4][R18.64], R12 ;  /* 0x0000000c12009986 */ /* 0x0001e2000c101d04 */
[----:B--2---:R-:W-:Y:S01]  /*0bb0*/  FADD R8, R8, R3 ;  /* 0x0000000308087221 */ /* 0x004fe20000000000 */
[----:B------:R-:W-:Y:S01]  /*0bc0*/  FADD R9, R9, R2 ;  /* 0x0000000209097221 */ /* 0x000fe20000000000 */
[----:B------:R-:W-:Y:S01]  /*0bd0*/  FADD R10, R10, R5 ;  /* 0x000000050a0a7221 */ /* 0x000fe20000000000 */
[----:B------:R-:W-:Y:S01]  /*0be0*/  FADD R11, R11, R26 ;  /* 0x0000001a0b0b7221 */ /* 0x000fe20000000000 */
[----:B----4-:R-:W-:Y:S01]  /*0bf0*/  LOP3.LUT P3, RZ, R4, 0xff, RZ, 0xc0, !PT ;  /* 0x000000ff04ff7812 */ /* 0x010fe2000786c0ff */
[----:B------:R-:W-:Y:S01]  /*0c00*/  @!P5 FMUL R8, R8, 0.20000000298023223877 ;  /* 0x3e4ccccd0808d820 */ /* 0x000fe20000400000 */
[----:B------:R-:W-:Y:S01]  /*0c10*/  @!P6 FMUL R9, R9, 0.20000000298023223877 ;  /* 0x3e4ccccd0909e820 */ /* 0x000fe20000400000 */
[----:B------:R-:W-:-:S10]  /*0c20*/  @!P2 FMUL R10, R10, 0.20000000298023223877 ;  /* 0x3e4ccccd0a0aa820 */ /* 0x000fd40000400000 */
[----:B------:R-:W-:Y:S01]  /*0c30*/  @!P3 FMUL R11, R11, 0.20000000298023223877 ;  /* 0x3e4ccccd0b0bb820 */ /* 0x000fe20000400000 */
[----:B0-----:R-:W-:Y:S06]  /*0c40*/  @P0 EXIT ;  /* 0x000000000000094d */ /* 0x001fec0003800000 */
[----:B------:R-:W-:Y:S01]  /*0c50*/  STG.E.128 desc[UR4][R18.64+0x800], R8 ;  /* 0x0008000812007986 */ /* 0x000fe2000c101d04 */
[----:B------:R-:W-:Y:S05]  /*0c60*/  EXIT ;  /* 0x000000000000794d */ /* 0x000fea0003800000 */
.L_x_0:
[----:B------:R-:W-:-:S00]  /*0c70*/  BRA `(.L_x_0) ;  /* 0xfffffffc00fc7947 */ /* 0x000fc0000383ffff */
[----:B------:R-:W-:-:S00]  /*0c80*/  NOP ;  /* 0x0000000000007918 */ /* 0x000fc00000000000 */
[----:B------:R-:W-:-:S00]  /*0c90*/  NOP ;  /* 0x0000000000007918 */ /* 0x000fc00000000000 */
[----:B------:R-:W-:-:S00]  /*0ca0*/  NOP ;  /* 0x0000000000007918 */ /* 0x000fc00000000000 */
[----:B------:R-:W-:-:S00]  /*0cb0*/  NOP ;  /* 0x0000000000007918 */ /* 0x000fc00000000000 */
[----:B------:R-:W-:-:S00]  /*0cc0*/  NOP ;  /* 0x0000000000007918 */ /* 0x000fc00000000000 */
[----:B------:R-:W-:-:S00]  /*0cd0*/  NOP ;  /* 0x0000000000007918 */ /* 0x000fc00000000000 */
[----:B------:R-:W-:-:S00]  /*0ce0*/  NOP ;  /* 0x0000000000007918 */ /* 0x000fc00000000000 */
[----:B------:R-:W-:-:S00]  /*0cf0*/  NOP ;  /* 0x0000000000007918 */ /* 0x000fc00000000000 */
.L_x_1:


//--------------------- .nv.constant0.triton_poi_fused_convolution_leaky_relu_reflection_pad2d_10 --------------------------
	.section	.nv.constant0.triton_poi_fused_convolution_leaky_relu_reflection_pad2d_10,"a",@progbits
	.sectionflags	@""
	.align	4
.nv.constant0.triton_poi_fused_convolution_leaky_relu_reflection_pad2d_10:
	.zero		564
